//
// Generated by NVIDIA NVVM Compiler
//
// Compiler Build ID: CL-36424714
// Cuda compilation tools, release 13.0, V13.0.88
// Based on NVVM 20.0.0
//

.version 9.0
.target sm_100
.address_size 64

	// .globl	saxpy_2

.visible .entry saxpy_2(
	.param .u64 .ptr .align 1 saxpy_2_param_0,
	.param .u64 .ptr .align 1 saxpy_2_param_1,
	.param .u64 .ptr .align 1 saxpy_2_param_2,
	.param .u64 saxpy_2_param_3
)
{
	.reg .pred 	%p<2>;
	.reg .b32 	%r<5>;
	.reg .b32 	%f<4>;
	.reg .b64 	%rd<13>;

	ld.param.u64 	%rd2, [saxpy_2_param_0];
	ld.param.u64 	%rd3, [saxpy_2_param_1];
	ld.param.u64 	%rd4, [saxpy_2_param_2];
	ld.param.u64 	%rd5, [saxpy_2_param_3];
	mov.u32 	%r1, %ctaid.x;
	mov.u32 	%r2, %ntid.x;
	mov.u32 	%r3, %tid.x;
	mad.lo.s32 	%r4, %r1, %r2, %r3;
	cvt.u64.u32 	%rd1, %r4;
	setp.le.u64 	%p1, %rd5, %rd1;
	@%p1 bra 	$L__BB0_2;
	cvta.to.global.u64 	%rd6, %rd2;
	cvta.to.global.u64 	%rd7, %rd3;
	cvta.to.global.u64 	%rd8, %rd4;
	shl.b64 	%rd9, %rd1, 2;
	add.s64 	%rd10, %rd6, %rd9;
	ld.global.f32 	%f1, [%rd10];
	add.s64 	%rd11, %rd7, %rd9;
	ld.global.f32 	%f2, [%rd11];
	add.f32 	%f3, %f1, %f2;
	add.s64 	%rd12, %rd8, %rd9;
	st.global.f32 	[%rd12], %f3;
$L__BB0_2:
	ret;

}


// ===== COMPILED SASS (sm_100) =====

	.target	sm_100

	.elftype	@"ET_EXEC"


//--------------------- .note.nv.tkinfo           --------------------------
	.section	.note.nv.tkinfo,"",@"SHT_NOTE"
	.sectionflags	@"SHF_NOTE_NV_TKINFO"
	.tkinfo
        /*0018*/ 	.word	0x00000002
        /*0030*/ 	.string	""
        /*0030*/ 	.string	"ptxas"
        /*0030*/ 	.string	"Cuda compilation tools, release 13.0, V13.0.88"
        /*0030*/ 	.string	"Build cuda_13.0.r13.0/compiler.36424714_0"
        /*0030*/ 	.string	"-arch sm_100 -m 64 "



//--------------------- .note.nv.cuinfo           --------------------------
	.section	.note.nv.cuinfo,"",@"SHT_NOTE"
	.sectionflags	@"SHF_NOTE_NV_CUINFO"
        /*0018*/ 	.short	0x0002
        /*001a*/ 	.short	0x0064
        /*001c*/ 	.short	0x0082
	.zero		2


//--------------------- .nv.info                  --------------------------
	.section	.nv.info,"",@"SHT_CUDA_INFO"
	.align	4


	//----- nvinfo : EIATTR_REGCOUNT
	.align		4
        /*0000*/ 	.byte	0x04, 0x2f
        /*0002*/ 	.short	(.L_1 - .L_0)
	.align		4
.L_0:
        /*0004*/ 	.word	index@(saxpy_2)
        /*0008*/ 	.word	0x0000000c


	//----- nvinfo : EIATTR_FRAME_SIZE
	.align		4
.L_1:
        /*000c*/ 	.byte	0x04, 0x11
        /*000e*/ 	.short	(.L_3 - .L_2)
	.align		4
.L_2:
        /*0010*/ 	.word	index@(saxpy_2)
        /*0014*/ 	.word	0x00000000


	//----- nvinfo : EIATTR_MIN_STACK_SIZE
	.align		4
.L_3:
        /*0018*/ 	.byte	0x04, 0x12
        /*001a*/ 	.short	(.L_5 - .L_4)
	.align		4
.L_4:
        /*001c*/ 	.word	index@(saxpy_2)
        /*0020*/ 	.word	0x00000000
.L_5:


//--------------------- .nv.compat                --------------------------
	.section	.nv.compat,"",@"SHT_CUDA_COMPAT_INFO"
	.align	4
        /*0000*/ 	.byte	0x02, 0x09, 0x00, 0x00, 0x02, 0x02, 0x01, 0x00, 0x02, 0x05, 0x05, 0x00, 0x03, 0x07, 0x01, 0x01
        /*0010*/ 	.byte	0x02, 0x03, 0x00, 0x00, 0x02, 0x06, 0x01, 0x00, 0x04, 0x0b, 0x08, 0x00, 0x09, 0x00, 0x00, 0x00
        /*0020*/ 	.byte	0x00, 0x00, 0x00, 0x00


//--------------------- .nv.info.saxpy_2          --------------------------
	.section	.nv.info.saxpy_2,"",@"SHT_CUDA_INFO"
	.sectionflags	@""
	.align	4


	//----- nvinfo : EIATTR_CUDA_API_VERSION
	.align		4
        /*0000*/ 	.byte	0x04, 0x37
        /*0002*/ 	.short	(.L_7 - .L_6)
.L_6:
        /*0004*/ 	.word	0x00000082


	//----- nvinfo : EIATTR_KPARAM_INFO
	.align		4
.L_7:
        /*0008*/ 	.byte	0x04, 0x17
        /*000a*/ 	.short	(.L_9 - .L_8)
.L_8:
        /*000c*/ 	.word	0x00000000
        /*0010*/ 	.short	0x0003
        /*0012*/ 	.short	0x0018
        /*0014*/ 	.byte	0x00, 0xf0, 0x21, 0x00


	//----- nvinfo : EIATTR_KPARAM_INFO
	.align		4
.L_9:
        /*0018*/ 	.byte	0x04, 0x17
        /*001a*/ 	.short	(.L_11 - .L_10)
.L_10:
        /*001c*/ 	.word	0x00000000
        /*0020*/ 	.short	0x0002
        /*0022*/ 	.short	0x0010
        /*0024*/ 	.byte	0x00, 0xf5, 0x21, 0x00


	//----- nvinfo : EIATTR_KPARAM_INFO
	.align		4
.L_11:
        /*0028*/ 	.byte	0x04, 0x17
        /*002a*/ 	.short	(.L_13 - .L_12)
.L_12:
        /*002c*/ 	.word	0x00000000
        /*0030*/ 	.short	0x0001
        /*0032*/ 	.short	0x0008
        /*0034*/ 	.byte	0x00, 0xf5, 0x21, 0x00


	//----- nvinfo : EIATTR_KPARAM_INFO
	.align		4
.L_13:
        /*0038*/ 	.byte	0x04, 0x17
        /*003a*/ 	.short	(.L_15 - .L_14)
.L_14:
        /*003c*/ 	.word	0x00000000
        /*0040*/ 	.short	0x0000
        /*0042*/ 	.short	0x0000
        /*0044*/ 	.byte	0x00, 0xf5, 0x21, 0x00


	//----- nvinfo : EIATTR_SPARSE_MMA_MASK
	.align		4
.L_15:
        /*0048*/ 	.byte	0x03, 0x50
        /*004a*/ 	.short	0x0000


	//----- nvinfo : EIATTR_MAXREG_COUNT
	.align		4
        /*004c*/ 	.byte	0x03, 0x1b
        /*004e*/ 	.short	0x00ff


	//----- nvinfo : EIATTR_MERCURY_ISA_VERSION
	.align		4
        /*0050*/ 	.byte	0x03, 0x5f
        /*0052*/ 	.short	0x0101


	//----- nvinfo : EIATTR_VRC_CTA_INIT_COUNT
	.align		4
        /*0054*/ 	.byte	0x02, 0x4a
	.zero		1
	.zero		1


	//----- nvinfo : EIATTR_EXIT_INSTR_OFFSETS
	.align		4
        /*0058*/ 	.byte	0x04, 0x1c
        /*005a*/ 	.short	(.L_17 - .L_16)


	//   ....[0]....
.L_16:
        /*005c*/ 	.word	0x00000080


	//   ....[1]....
        /*0060*/ 	.word	0x00000180


	//----- nvinfo : EIATTR_CBANK_PARAM_SIZE
	.align		4
.L_17:
        /*0064*/ 	.byte	0x03, 0x19
        /*0066*/ 	.short	0x0020


	//----- nvinfo : EIATTR_PARAM_CBANK
	.align		4
        /*0068*/ 	.byte	0x04, 0x0a
        /*006a*/ 	.short	(.L_19 - .L_18)
	.align		4
.L_18:
        /*006c*/ 	.word	index@(.nv.constant0.saxpy_2)
        /*0070*/ 	.short	0x0380
        /*0072*/ 	.short	0x0020


	//----- nvinfo : EIATTR_SW_WAR
	.align		4
.L_19:
        /*0074*/ 	.byte	0x04, 0x36
        /*0076*/ 	.short	(.L_21 - .L_20)
.L_20:
        /*0078*/ 	.word	0x00000008
.L_21:


//--------------------- .nv.callgraph             --------------------------
	.section	.nv.callgraph,"",@"SHT_CUDA_CALLGRAPH"
	.align	4
	.sectionentsize	8
	.align		4
        /*0000*/ 	.word	0x00000000
	.align		4
        /*0004*/ 	.word	0xffffffff
	.align		4
        /*0008*/ 	.word	0x00000000
	.align		4
        /*000c*/ 	.word	0xfffffffe
	.align		4
        /*0010*/ 	.word	0x00000000
	.align		4
        /*0014*/ 	.word	0xfffffffd
	.align		4
        /*0018*/ 	.word	0x00000000
	.align		4
        /*001c*/ 	.word	0xfffffffc


//--------------------- .text.saxpy_2             --------------------------
	.section	.text.saxpy_2,"ax",@progbits
	.align	128
        .global         saxpy_2
        .type           saxpy_2,@function
        .size           saxpy_2,(.L_x_1 - saxpy_2)
        .other          saxpy_2,@"STO_CUDA_ENTRY STV_DEFAULT"
saxpy_2:
.text.saxpy_2:
[----:B------:R-:W-:Y:S01]  /*0000*/  LDC R1, c[0x0][0x37c] ;  /* 0x0000df00ff017b82 */ /* 0x000fe20000000800 */
[----:B------:R-:W0:Y:S07]  /*0010*/  S2R R3, SR_TID.X ;  /* 0x0000000000037919 */ /* 0x000e2e0000002100 */
[----:B------:R-:W0:Y:S01]  /*0020*/  S2UR UR4, SR_CTAID.X ;  /* 0x00000000000479c3 */ /* 0x000e220000002500 */
[----:B------:R-:W1:Y:S07]  /*0030*/  LDCU.64 UR6, c[0x0][0x398] ;  /* 0x00007300ff0677ac */ /* 0x000e6e0008000a00 */
[----:B------:R-:W0:Y:S02]  /*0040*/  LDC R0, c[0x0][0x360] ;  /* 0x0000d800ff007b82 */ /* 0x000e240000000800 */
[----:B0-----:R-:W-:-:S05]  /*0050*/  IMAD R0, R0, UR4, R3 ;  /* 0x0000000400007c24 */ /* 0x001fca000f8e0203 */
[----:B-1----:R-:W-:-:S04]  /*0060*/  ISETP.GE.U32.AND P0, PT, R0, UR6, PT ;  /* 0x0000000600007c0c */ /* 0x002fc8000bf06070 */
[----:B------:R-:W-:-:S13]  /*0070*/  ISETP.GE.U32.AND.EX P0, PT, RZ, UR7, PT, P0 ;  /* 0x00000007ff007c0c */ /* 0x000fda000bf06100 */
[----:B------:R-:W-:Y:S05]  /*0080*/  @P0 EXIT ;  /* 0x000000000000094d */ /* 0x000fea0003800000 */
[----:B------:R-:W0:Y:S01]  /*0090*/  LDCU.128 UR8, c[0x0][0x380] ;  /* 0x00007000ff0877ac */ /* 0x000e220008000c00 */
[----:B------:R-:W-:Y:S01]  /*00a0*/  IMAD.SHL.U32 R6, R0, 0x4, RZ ;  /* 0x0000000400067824 */ /* 0x000fe200078e00ff */
[----:B------:R-:W-:Y:S01]  /*00b0*/  SHF.R.U32.HI R0, RZ, 0x1e, R0 ;  /* 0x0000001eff007819 */ /* 0x000fe20000011600 */
[----:B------:R-:W1:Y:S01]  /*00c0*/  LDCU.64 UR4, c[0x0][0x358] ;  /* 0x00006b00ff0477ac */ /* 0x000e620008000a00 */
[----:B------:R-:W2:Y:S02]  /*00d0*/  LDCU.64 UR6, c[0x0][0x390] ;  /* 0x00007200ff0677ac */ /* 0x000ea40008000a00 */
[C---:B0-----:R-:W-:Y:S02]  /*00e0*/  IADD3 R4, P1, PT, R6.reuse, UR10, RZ ;  /* 0x0000000a06047c10 */ /* 0x041fe4000ff3e0ff */
[----:B------:R-:W-:Y:S02]  /*00f0*/  IADD3 R2, P0, PT, R6, UR8, RZ ;  /* 0x0000000806027c10 */ /* 0x000fe4000ff1e0ff */
[----:B------:R-:W-:-:S02]  /*0100*/  IADD3.X R5, PT, PT, R0, UR11, RZ, P1, !PT ;  /* 0x0000000b00057c10 */ /* 0x000fc40008ffe4ff */
[----:B------:R-:W-:-:S04]  /*0110*/  IADD3.X R3, PT, PT, R0, UR9, RZ, P0, !PT ;  /* 0x0000000900037c10 */ /* 0x000fc800087fe4ff */
[----:B-1----:R-:W3:Y:S04]  /*0120*/  LDG.E R5, desc[UR4][R4.64] ;  /* 0x0000000404057981 */ /* 0x002ee8000c1e1900 */
[----:B------:R-:W3:Y:S01]  /*0130*/  LDG.E R2, desc[UR4][R2.64] ;  /* 0x0000000402027981 */ /* 0x000ee2000c1e1900 */
[----:B--2---:R-:W-:-:S04]  /*0140*/  IADD3 R6, P0, PT, R6, UR6, RZ ;  /* 0x0000000606067c10 */ /* 0x004fc8000ff1e0ff */
[----:B------:R-:W-:Y:S01]  /*0150*/  IADD3.X R7, PT, PT, R0, UR7, RZ, P0, !PT ;  /* 0x0000000700077c10 */ /* 0x000fe200087fe4ff */
[----:B---3--:R-:W-:-:S05]  /*0160*/  FADD R9, R2, R5 ;  /* 0x0000000502097221 */ /* 0x008fca0000000000 */
[----:B------:R-:W-:Y:S01]  /*0170*/  STG.E desc[UR4][R6.64], R9 ;  /* 0x0000000906007986 */ /* 0x000fe2000c101904 */
[----:B------:R-:W-:Y:S05]  /*0180*/  EXIT ;  /* 0x000000000000794d */ /* 0x000fea0003800000 */
.L_x_0:
[----:B------:R-:W-:-:S00]  /*0190*/  BRA `(.L_x_0) ;  /* 0xfffffffc00fc7947 */ /* 0x000fc0000383ffff */
[----:B------:R-:W-:-:S00]  /*01a0*/  NOP ;  /* 0x0000000000007918 */ /* 0x000fc00000000000 */
        /* <DEDUP_REMOVED lines=13> */
.L_x_1:


//--------------------- .nv.shared.reserved.0     --------------------------
	.section	.nv.shared.reserved.0,"aw",@nobits
	.weak		__nv_reservedSMEM_offset_0_alias
	.size		__nv_reservedSMEM_offset_0_alias, 0, 64
	.other		__nv_reservedSMEM_offset_0_alias,@"STO_CUDA_RESERVED_SHARED STV_DEFAULT"
__nv_reservedSMEM_offset_0_alias:
	.zero		0
	.zero		64


//--------------------- .nv.constant0.saxpy_2     --------------------------
	.section	.nv.constant0.saxpy_2,"a",@progbits
	.sectionflags	@""
	.align	4
.nv.constant0.saxpy_2:
	.zero		928


//--------------------- SYMBOLS --------------------------

	.type		.nv.reservedSmem.offset0,@object
	.size		.nv.reservedSmem.offset0,0x4
